//
// Generated by NVIDIA NVVM Compiler
//
// Compiler Build ID: CL-36424714
// Cuda compilation tools, release 13.0, V13.0.88
// Based on NVVM 20.0.0
//

.version 9.0
.target sm_100
.address_size 64

	// .globl	_Z12histo_kernelPjS_jj
// _ZZ12histo_kernelPjS_jjE13histo_private has been demoted

.visible .entry _Z12histo_kernelPjS_jj(
	.param .u64 .ptr .align 1 _Z12histo_kernelPjS_jj_param_0,
	.param .u64 .ptr .align 1 _Z12histo_kernelPjS_jj_param_1,
	.param .u32 _Z12histo_kernelPjS_jj_param_2,
	.param .u32 _Z12histo_kernelPjS_jj_param_3
)
{
	.reg .pred 	%p<7>;
	.reg .b32 	%r<32>;
	.reg .b64 	%rd<9>;
	// demoted variable
	.shared .align 4 .b8 _ZZ12histo_kernelPjS_jjE13histo_private[16384];
	ld.param.u64 	%rd3, [_Z12histo_kernelPjS_jj_param_0];
	ld.param.u64 	%rd4, [_Z12histo_kernelPjS_jj_param_1];
	ld.param.u32 	%r11, [_Z12histo_kernelPjS_jj_param_2];
	ld.param.u32 	%r12, [_Z12histo_kernelPjS_jj_param_3];
	mov.u32 	%r31, %tid.x;
	mov.u32 	%r13, %ctaid.x;
	mov.u32 	%r2, %ntid.x;
	mad.lo.s32 	%r30, %r13, %r2, %r31;
	setp.ge.u32 	%p1, %r31, %r12;
	@%p1 bra 	$L__BB0_3;
	mov.u32 	%r15, _ZZ12histo_kernelPjS_jjE13histo_private;
	mov.u32 	%r29, %r31;
$L__BB0_2:
	shl.b32 	%r14, %r29, 2;
	add.s32 	%r16, %r15, %r14;
	mov.b32 	%r17, 0;
	st.shared.u32 	[%r16], %r17;
	add.s32 	%r29, %r29, %r2;
	setp.lt.u32 	%p2, %r29, %r12;
	@%p2 bra 	$L__BB0_2;
$L__BB0_3:
	bar.sync 	0;
	setp.ge.u32 	%p3, %r30, %r11;
	@%p3 bra 	$L__BB0_6;
	cvta.to.global.u64 	%rd1, %rd3;
	mov.u32 	%r18, %nctaid.x;
	mul.lo.s32 	%r6, %r2, %r18;
	mov.u32 	%r21, _ZZ12histo_kernelPjS_jjE13histo_private;
$L__BB0_5:
	mul.wide.s32 	%rd5, %r30, 4;
	add.s64 	%rd6, %rd1, %rd5;
	ld.global.u32 	%r19, [%rd6];
	shl.b32 	%r20, %r19, 2;
	add.s32 	%r22, %r21, %r20;
	atom.shared.add.u32 	%r23, [%r22], 1;
	add.s32 	%r30, %r30, %r6;
	setp.lt.u32 	%p4, %r30, %r11;
	@%p4 bra 	$L__BB0_5;
$L__BB0_6:
	setp.ge.u32 	%p5, %r31, %r12;
	bar.sync 	0;
	@%p5 bra 	$L__BB0_9;
	cvta.to.global.u64 	%rd2, %rd4;
	mov.u32 	%r25, _ZZ12histo_kernelPjS_jjE13histo_private;
$L__BB0_8:
	mul.wide.s32 	%rd7, %r31, 4;
	add.s64 	%rd8, %rd2, %rd7;
	shl.b32 	%r24, %r31, 2;
	add.s32 	%r26, %r25, %r24;
	ld.shared.u32 	%r27, [%r26];
	atom.global.add.u32 	%r28, [%rd8], %r27;
	add.s32 	%r31, %r31, %r2;
	setp.lt.u32 	%p6, %r31, %r12;
	@%p6 bra 	$L__BB0_8;
$L__BB0_9:
	ret;

}


// ===== COMPILED SASS (sm_100) =====

	.target	sm_100

	.elftype	@"ET_EXEC"


//--------------------- .note.nv.tkinfo           --------------------------
	.section	.note.nv.tkinfo,"",@"SHT_NOTE"
	.sectionflags	@"SHF_NOTE_NV_TKINFO"
	.tkinfo
        /*0018*/ 	.word	0x00000002
        /*0030*/ 	.string	""
        /*0030*/ 	.string	"ptxas"
        /*0030*/ 	.string	"Cuda compilation tools, release 13.0, V13.0.88"
        /*0030*/ 	.string	"Build cuda_13.0.r13.0/compiler.36424714_0"
        /*0030*/ 	.string	"-arch sm_100 -m 64 "



//--------------------- .note.nv.cuinfo           --------------------------
	.section	.note.nv.cuinfo,"",@"SHT_NOTE"
	.sectionflags	@"SHF_NOTE_NV_CUINFO"
        /*0018*/ 	.short	0x0002
        /*001a*/ 	.short	0x0064
        /*001c*/ 	.short	0x0082
	.zero		2


//--------------------- .nv.info                  --------------------------
	.section	.nv.info,"",@"SHT_CUDA_INFO"
	.align	4


	//----- nvinfo : EIATTR_REGCOUNT
	.align		4
        /*0000*/ 	.byte	0x04, 0x2f
        /*0002*/ 	.short	(.L_1 - .L_0)
	.align		4
.L_0:
        /*0004*/ 	.word	index@(_Z12histo_kernelPjS_jj)
        /*0008*/ 	.word	0x0000000e


	//----- nvinfo : EIATTR_FRAME_SIZE
	.align		4
.L_1:
        /*000c*/ 	.byte	0x04, 0x11
        /*000e*/ 	.short	(.L_3 - .L_2)
	.align		4
.L_2:
        /*0010*/ 	.word	index@(_Z12histo_kernelPjS_jj)
        /*0014*/ 	.word	0x00000000


	//----- nvinfo : EIATTR_MIN_STACK_SIZE
	.align		4
.L_3:
        /*0018*/ 	.byte	0x04, 0x12
        /*001a*/ 	.short	(.L_5 - .L_4)
	.align		4
.L_4:
        /*001c*/ 	.word	index@(_Z12histo_kernelPjS_jj)
        /*0020*/ 	.word	0x00000000
.L_5:


//--------------------- .nv.compat                --------------------------
	.section	.nv.compat,"",@"SHT_CUDA_COMPAT_INFO"
	.align	4
        /*0000*/ 	.byte	0x02, 0x09, 0x00, 0x00, 0x02, 0x02, 0x01, 0x00, 0x02, 0x05, 0x05, 0x00, 0x03, 0x07, 0x01, 0x01
        /*0010*/ 	.byte	0x02, 0x03, 0x00, 0x00, 0x02, 0x06, 0x01, 0x00, 0x04, 0x0b, 0x08, 0x00, 0x09, 0x00, 0x00, 0x00
        /*0020*/ 	.byte	0x00, 0x00, 0x00, 0x00


//--------------------- .nv.info._Z12histo_kernelPjS_jj --------------------------
	.section	.nv.info._Z12histo_kernelPjS_jj,"",@"SHT_CUDA_INFO"
	.sectionflags	@""
	.align	4


	//----- nvinfo : EIATTR_CUDA_API_VERSION
	.align		4
        /*0000*/ 	.byte	0x04, 0x37
        /*0002*/ 	.short	(.L_7 - .L_6)
.L_6:
        /*0004*/ 	.word	0x00000082


	//----- nvinfo : EIATTR_KPARAM_INFO
	.align		4
.L_7:
        /*0008*/ 	.byte	0x04, 0x17
        /*000a*/ 	.short	(.L_9 - .L_8)
.L_8:
        /*000c*/ 	.word	0x00000000
        /*0010*/ 	.short	0x0003
        /*0012*/ 	.short	0x0014
        /*0014*/ 	.byte	0x00, 0xf0, 0x11, 0x00


	//----- nvinfo : EIATTR_KPARAM_INFO
	.align		4
.L_9:
        /*0018*/ 	.byte	0x04, 0x17
        /*001a*/ 	.short	(.L_11 - .L_10)
.L_10:
        /*001c*/ 	.word	0x00000000
        /*0020*/ 	.short	0x0002
        /*0022*/ 	.short	0x0010
        /*0024*/ 	.byte	0x00, 0xf0, 0x11, 0x00


	//----- nvinfo : EIATTR_KPARAM_INFO
	.align		4
.L_11:
        /*0028*/ 	.byte	0x04, 0x17
        /*002a*/ 	.short	(.L_13 - .L_12)
.L_12:
        /*002c*/ 	.word	0x00000000
        /*0030*/ 	.short	0x0001
        /*0032*/ 	.short	0x0008
        /*0034*/ 	.byte	0x00, 0xf5, 0x21, 0x00


	//----- nvinfo : EIATTR_KPARAM_INFO
	.align		4
.L_13:
        /*0038*/ 	.byte	0x04, 0x17
        /*003a*/ 	.short	(.L_15 - .L_14)
.L_14:
        /*003c*/ 	.word	0x00000000
        /*0040*/ 	.short	0x0000
        /*0042*/ 	.short	0x0000
        /*0044*/ 	.byte	0x00, 0xf5, 0x21, 0x00


	//----- nvinfo : EIATTR_SPARSE_MMA_MASK
	.align		4
.L_15:
        /*0048*/ 	.byte	0x03, 0x50
        /*004a*/ 	.short	0x0000


	//----- nvinfo : EIATTR_MAXREG_COUNT
	.align		4
        /*004c*/ 	.byte	0x03, 0x1b
        /*004e*/ 	.short	0x00ff


	//----- nvinfo : EIATTR_NUM_BARRIERS
	.align		4
        /*0050*/ 	.byte	0x02, 0x4c
        /*0052*/ 	.byte	0x01
	.zero		1


	//----- nvinfo : EIATTR_MERCURY_ISA_VERSION
	.align		4
        /*0054*/ 	.byte	0x03, 0x5f
        /*0056*/ 	.short	0x0101


	//----- nvinfo : EIATTR_VRC_CTA_INIT_COUNT
	.align		4
        /*0058*/ 	.byte	0x02, 0x4a
	.zero		1
	.zero		1


	//----- nvinfo : EIATTR_EXIT_INSTR_OFFSETS
	.align		4
        /*005c*/ 	.byte	0x04, 0x1c
        /*005e*/ 	.short	(.L_17 - .L_16)


	//   ....[0]....
.L_16:
        /*0060*/ 	.word	0x00000290


	//   ....[1]....
        /*0064*/ 	.word	0x00000350


	//----- nvinfo : EIATTR_CRS_STACK_SIZE
	.align		4
.L_17:
        /*0068*/ 	.byte	0x04, 0x1e
        /*006a*/ 	.short	(.L_19 - .L_18)
.L_18:
        /*006c*/ 	.word	0x00000000


	//----- nvinfo : EIATTR_CBANK_PARAM_SIZE
	.align		4
.L_19:
        /*0070*/ 	.byte	0x03, 0x19
        /*0072*/ 	.short	0x0018


	//----- nvinfo : EIATTR_PARAM_CBANK
	.align		4
        /*0074*/ 	.byte	0x04, 0x0a
        /*0076*/ 	.short	(.L_21 - .L_20)
	.align		4
.L_20:
        /*0078*/ 	.word	index@(.nv.constant0._Z12histo_kernelPjS_jj)
        /*007c*/ 	.short	0x0380
        /*007e*/ 	.short	0x0018


	//----- nvinfo : EIATTR_SW_WAR
	.align		4
.L_21:
        /*0080*/ 	.byte	0x04, 0x36
        /*0082*/ 	.short	(.L_23 - .L_22)
.L_22:
        /*0084*/ 	.word	0x00000008
.L_23:


//--------------------- .nv.callgraph             --------------------------
	.section	.nv.callgraph,"",@"SHT_CUDA_CALLGRAPH"
	.align	4
	.sectionentsize	8
	.align		4
        /*0000*/ 	.word	0x00000000
	.align		4
        /*0004*/ 	.word	0xffffffff
	.align		4
        /*0008*/ 	.word	0x00000000
	.align		4
        /*000c*/ 	.word	0xfffffffe
	.align		4
        /*0010*/ 	.word	0x00000000
	.align		4
        /*0014*/ 	.word	0xfffffffd
	.align		4
        /*0018*/ 	.word	0x00000000
	.align		4
        /*001c*/ 	.word	0xfffffffc


//--------------------- .text._Z12histo_kernelPjS_jj --------------------------
	.section	.text._Z12histo_kernelPjS_jj,"ax",@progbits
	.align	128
        .global         _Z12histo_kernelPjS_jj
        .type           _Z12histo_kernelPjS_jj,@function
        .size           _Z12histo_kernelPjS_jj,(.L_x_8 - _Z12histo_kernelPjS_jj)
        .other          _Z12histo_kernelPjS_jj,@"STO_CUDA_ENTRY STV_DEFAULT"
_Z12histo_kernelPjS_jj:
.text._Z12histo_kernelPjS_jj:
[----:B------:R-:W-:Y:S01]  /*0000*/  LDC R1, c[0x0][0x37c] ;  /* 0x0000df00ff017b82 */ /* 0x000fe20000000800 */
[----:B------:R-:W0:Y:S01]  /*0010*/  S2R R7, SR_TID.X ;  /* 0x0000000000077919 */ /* 0x000e220000002100 */
[----:B------:R-:W0:Y:S06]  /*0020*/  LDCU UR8, c[0x0][0x394] ;  /* 0x00007280ff0877ac */ /* 0x000e2c0008000800 */
[----:B------:R-:W1:Y:S01]  /*0030*/  S2UR UR4, SR_CTAID.X ;  /* 0x00000000000479c3 */ /* 0x000e620000002500 */
[----:B------:R-:W-:Y:S01]  /*0040*/  BSSY.RECONVERGENT B0, `(.L_x_0) ;  /* 0x0000012000007945 */ /* 0x000fe20003800200 */
[----:B------:R-:W2:Y:S01]  /*0050*/  LDCU UR5, c[0x0][0x390] ;  /* 0x00007200ff0577ac */ /* 0x000ea20008000800 */
[----:B------:R-:W3:Y:S05]  /*0060*/  LDCU.64 UR6, c[0x0][0x358] ;  /* 0x00006b00ff0677ac */ /* 0x000eea0008000a00 */
[----:B------:R-:W1:Y:S01]  /*0070*/  LDC R8, c[0x0][0x360] ;  /* 0x0000d800ff087b82 */ /* 0x000e620000000800 */
[C---:B0-----:R-:W-:Y:S01]  /*0080*/  ISETP.GE.U32.AND P2, PT, R7.reuse, UR8, PT ;  /* 0x0000000807007c0c */ /* 0x041fe2000bf46070 */
[----:B-1----:R-:W-:Y:S01]  /*0090*/  IMAD R9, R8, UR4, R7 ;  /* 0x0000000408097c24 */ /* 0x002fe2000f8e0207 */
[----:B------:R-:W-:-:S04]  /*00a0*/  ISETP.GE.U32.AND P0, PT, R7, UR8, PT ;  /* 0x0000000807007c0c */ /* 0x000fc8000bf06070 */
[----:B--2---:R-:W-:-:S07]  /*00b0*/  ISETP.GE.U32.AND P1, PT, R9, UR5, PT ;  /* 0x0000000509007c0c */ /* 0x004fce000bf26070 */
[----:B---3--:R-:W-:Y:S06]  /*00c0*/  @P2 BRA `(.L_x_1) ;  /* 0x0000000000242947 */ /* 0x008fec0003800000 */
[----:B------:R-:W0:Y:S01]  /*00d0*/  S2R R5, SR_CgaCtaId ;  /* 0x0000000000057919 */ /* 0x000e220000008800 */
[----:B------:R-:W-:Y:S01]  /*00e0*/  MOV R0, 0x400 ;  /* 0x0000040000007802 */ /* 0x000fe20000000f00 */
[----:B------:R-:W-:-:S03]  /*00f0*/  IMAD.MOV.U32 R3, RZ, RZ, R7 ;  /* 0x000000ffff037224 */ /* 0x000fc600078e0007 */
[----:B0-----:R-:W-:-:S07]  /*0100*/  LEA R0, R5, R0, 0x18 ;  /* 0x0000000005007211 */ /* 0x001fce00078ec0ff */
.L_x_2:
[----:B------:R-:W-:Y:S02]  /*0110*/  IMAD R2, R3, 0x4, R0 ;  /* 0x0000000403027824 */ /* 0x000fe400078e0200 */
[----:B------:R-:W-:-:S03]  /*0120*/  IMAD.IADD R3, R8, 0x1, R3 ;  /* 0x0000000108037824 */ /* 0x000fc600078e0203 */
[----:B------:R0:W-:Y:S02]  /*0130*/  STS [R2], RZ ;  /* 0x000000ff02007388 */ /* 0x0001e40000000800 */
[----:B------:R-:W-:-:S13]  /*0140*/  ISETP.GE.U32.AND P2, PT, R3, UR8, PT ;  /* 0x0000000803007c0c */ /* 0x000fda000bf46070 */
[----:B0-----:R-:W-:Y:S05]  /*0150*/  @!P2 BRA `(.L_x_2) ;  /* 0xfffffffc00eca947 */ /* 0x001fea000383ffff */
.L_x_1:
[----:B------:R-:W-:Y:S05]  /*0160*/  BSYNC.RECONVERGENT B0 ;  /* 0x0000000000007941 */ /* 0x000fea0003800200 */
.L_x_0:
[----:B------:R-:W-:Y:S06]  /*0170*/  BAR.SYNC.DEFER_BLOCKING 0x0 ;  /* 0x0000000000007b1d */ /* 0x000fec0000010000 */
[----:B------:R-:W-:Y:S04]  /*0180*/  BSSY.RECONVERGENT B0, `(.L_x_3) ;  /* 0x000000f000007945 */ /* 0x000fe80003800200 */
[----:B------:R-:W-:Y:S05]  /*0190*/  @P1 BRA `(.L_x_4) ;  /* 0x0000000000341947 */ /* 0x000fea0003800000 */
[----:B------:R-:W0:Y:S01]  /*01a0*/  S2R R3, SR_CgaCtaId ;  /* 0x0000000000037919 */ /* 0x000e220000008800 */
[----:B------:R-:W1:Y:S01]  /*01b0*/  LDC.64 R4, c[0x0][0x380] ;  /* 0x0000e000ff047b82 */ /* 0x000e620000000a00 */
[----:B------:R-:W2:Y:S01]  /*01c0*/  LDCU UR4, c[0x0][0x370] ;  /* 0x00006e00ff0477ac */ /* 0x000ea20008000800 */
[----:B------:R-:W-:-:S04]  /*01d0*/  MOV R0, 0x400 ;  /* 0x0000040000007802 */ /* 0x000fc80000000f00 */
[----:B0-----:R-:W-:Y:S01]  /*01e0*/  LEA R11, R3, R0, 0x18 ;  /* 0x00000000030b7211 */ /* 0x001fe200078ec0ff */
[----:B--2---:R-:W-:-:S07]  /*01f0*/  IMAD R0, R8, UR4, RZ ;  /* 0x0000000408007c24 */ /* 0x004fce000f8e02ff */
.L_x_5:
[----:B-1----:R-:W-:-:S06]  /*0200*/  IMAD.WIDE R2, R9, 0x4, R4 ;  /* 0x0000000409027825 */ /* 0x002fcc00078e0204 */
[----:B------:R-:W2:Y:S01]  /*0210*/  LDG.E R2, desc[UR6][R2.64] ;  /* 0x0000000602027981 */ /* 0x000ea2000c1e1900 */
[----:B------:R-:W-:-:S05]  /*0220*/  IMAD.IADD R9, R0, 0x1, R9 ;  /* 0x0000000100097824 */ /* 0x000fca00078e0209 */
[----:B------:R-:W-:Y:S01]  /*0230*/  ISETP.GE.U32.AND P1, PT, R9, UR5, PT ;  /* 0x0000000509007c0c */ /* 0x000fe2000bf26070 */
[----:B0-2---:R-:W-:-:S05]  /*0240*/  IMAD R6, R2, 0x4, R11 ;  /* 0x0000000402067824 */ /* 0x005fca00078e020b */
[----:B------:R0:W-:Y:S07]  /*0250*/  ATOMS.POPC.INC.32 RZ, [R6+URZ] ;  /* 0x0000000006ff7f8c */ /* 0x0001ee000d8000ff */
[----:B------:R-:W-:Y:S05]  /*0260*/  @!P1 BRA `(.L_x_5) ;  /* 0xfffffffc00e49947 */ /* 0x000fea000383ffff */
.L_x_4:
[----:B------:R-:W-:Y:S05]  /*0270*/  BSYNC.RECONVERGENT B0 ;  /* 0x0000000000007941 */ /* 0x000fea0003800200 */
.L_x_3:
[----:B------:R-:W-:Y:S06]  /*0280*/  BAR.SYNC.DEFER_BLOCKING 0x0 ;  /* 0x0000000000007b1d */ /* 0x000fec0000010000 */
[----:B------:R-:W-:Y:S05]  /*0290*/  @P0 EXIT ;  /* 0x000000000000094d */ /* 0x000fea0003800000 */
[----:B------:R-:W1:Y:S01]  /*02a0*/  S2UR UR5, SR_CgaCtaId ;  /* 0x00000000000579c3 */ /* 0x000e620000008800 */
[----:B------:R-:W-:-:S07]  /*02b0*/  UMOV UR4, 0x400 ;  /* 0x0000040000047882 */ /* 0x000fce0000000000 */
[----:B------:R-:W2:Y:S01]  /*02c0*/  LDC.64 R4, c[0x0][0x388] ;  /* 0x0000e200ff047b82 */ /* 0x000ea20000000a00 */
[----:B-1----:R-:W-:-:S12]  /*02d0*/  ULEA UR4, UR5, UR4, 0x18 ;  /* 0x0000000405047291 */ /* 0x002fd8000f8ec0ff */
.L_x_6:
[C---:B------:R-:W-:Y:S01]  /*02e0*/  LEA R0, R7.reuse, UR4, 0x2 ;  /* 0x0000000407007c11 */ /* 0x040fe2000f8e10ff */
[----:B-12---:R-:W-:-:S04]  /*02f0*/  IMAD.WIDE R2, R7, 0x4, R4 ;  /* 0x0000000407027825 */ /* 0x006fc800078e0204 */
[----:B------:R-:W1:Y:S01]  /*0300*/  LDS R9, [R0] ;  /* 0x0000000000097984 */ /* 0x000e620000000800 */
[----:B------:R-:W-:-:S05]  /*0310*/  IMAD.IADD R7, R8, 0x1, R7 ;  /* 0x0000000108077824 */ /* 0x000fca00078e0207 */
[----:B------:R-:W-:Y:S01]  /*0320*/  ISETP.GE.U32.AND P0, PT, R7, UR8, PT ;  /* 0x0000000807007c0c */ /* 0x000fe2000bf06070 */
[----:B-1----:R1:W-:-:S12]  /*0330*/  REDG.E.ADD.STRONG.GPU desc[UR6][R2.64], R9 ;  /* 0x000000090200798e */ /* 0x0023d8000c12e106 */
[----:B------:R-:W-:Y:S05]  /*0340*/  @!P0 BRA `(.L_x_6) ;  /* 0xfffffffc00e48947 */ /* 0x000fea000383ffff */
[----:B------:R-:W-:Y:S05]  /*0350*/  EXIT ;  /* 0x000000000000794d */ /* 0x000fea0003800000 */
.L_x_7:
[----:B------:R-:W-:-:S00]  /*0360*/  BRA `(.L_x_7) ;  /* 0xfffffffc00fc7947 */ /* 0x000fc0000383ffff */
[----:B------:R-:W-:-:S00]  /*0370*/  NOP ;  /* 0x0000000000007918 */ /* 0x000fc00000000000 */
        /* <DEDUP_REMOVED lines=8> */
.L_x_8:


//--------------------- .nv.shared._Z12histo_kernelPjS_jj --------------------------
	.section	.nv.shared._Z12histo_kernelPjS_jj,"aw",@nobits
	.sectionflags	@""
	.align	4
.nv.shared._Z12histo_kernelPjS_jj:
	.zero		17408


//--------------------- .nv.shared.reserved.0     --------------------------
	.section	.nv.shared.reserved.0,"aw",@nobits
	.weak		__nv_reservedSMEM_offset_0_alias
	.size		__nv_reservedSMEM_offset_0_alias, 0, 64
	.other		__nv_reservedSMEM_offset_0_alias,@"STO_CUDA_RESERVED_SHARED STV_DEFAULT"
__nv_reservedSMEM_offset_0_alias:
	.zero		0
	.zero		64


//--------------------- .nv.constant0._Z12histo_kernelPjS_jj --------------------------
	.section	.nv.constant0._Z12histo_kernelPjS_jj,"a",@progbits
	.sectionflags	@""
	.align	4
.nv.constant0._Z12histo_kernelPjS_jj:
	.zero		920


//--------------------- SYMBOLS --------------------------

	.type		.nv.reservedSmem.offset0,@object
	.size		.nv.reservedSmem.offset0,0x4
	.type		.nv.reservedSmem.cap,@object
	.size		.nv.reservedSmem.cap,0x4
